	.headerflags	@"EF_CUDA_TEXMODE_UNIFIED EF_CUDA_64BIT_ADDRESS EF_CUDA_ACCELERATORS EF_CUDA_SM90 EF_CUDA_VIRTUAL_SM(EF_CUDA_SM90)"
	.elftype	@"ET_EXEC"


//--------------------- .nv.info                  --------------------------
	.section	.nv.info,"",@"SHT_CUDA_INFO"
	.align	4


	//----- nvinfo : EIATTR_REGCOUNT
	.align		4
        /*0000*/ 	.byte	0x04, 0x2f
        /*0002*/ 	.short	(.L_3 - .L_2)
	.align		4
.L_2:
        /*0004*/ 	.word	index@(triton_poi_fused__native_batch_norm_legit_no_training_add_convolution_relu_threshold_backward_3)
        /*0008*/ 	.word	0x00000017


	//----- nvinfo : EIATTR_MIN_STACK_SIZE
	.align		4
.L_3:
        /*000c*/ 	.byte	0x04, 0x12
        /*000e*/ 	.short	(.L_5 - .L_4)
	.align		4
.L_4:
        /*0010*/ 	.word	index@(triton_poi_fused__native_batch_norm_legit_no_training_add_convolution_relu_threshold_backward_3)
        /*0014*/ 	.word	0x00000000


	//----- nvinfo : EIATTR_FRAME_SIZE
	.align		4
.L_5:
        /*0018*/ 	.byte	0x04, 0x11
        /*001a*/ 	.short	(.L_7 - .L_6)
	.align		4
.L_6:
        /*001c*/ 	.word	index@(triton_poi_fused__native_batch_norm_legit_no_training_add_convolution_relu_threshold_backward_3)
        /*0020*/ 	.word	0x00000000


	//----- nvinfo : EIATTR_MIN_STACK_SIZE
	.align		4
.L_7:
        /*0024*/ 	.byte	0x04, 0x12
        /*0026*/ 	.short	(.L_9 - .L_8)
	.align		4
.L_8:
        /*0028*/ 	.word	index@(triton_poi_fused__native_batch_norm_legit_no_training_add_convolution_relu_threshold_backward_3)
        /*002c*/ 	.word	0x00000000
.L_9:


//--------------------- .nv.info.triton_poi_fused__native_batch_norm_legit_no_training_add_convolution_relu_threshold_backward_3 --------------------------
	.section	.nv.info.triton_poi_fused__native_batch_norm_legit_no_training_add_convolution_relu_threshold_backward_3,"",@"SHT_CUDA_INFO"
	.sectionflags	@""
	.align	4


	//----- nvinfo : EIATTR_CUDA_API_VERSION
	.align		4
        /*0000*/ 	.byte	0x04, 0x37
        /*0002*/ 	.short	(.L_11 - .L_10)
.L_10:
        /*0004*/ 	.word	0x0000007c


	//----- nvinfo : EIATTR_KPARAM_INFO
	.align		4
.L_11:
        /*0008*/ 	.byte	0x04, 0x17
        /*000a*/ 	.short	(.L_13 - .L_12)
.L_12:
        /*000c*/ 	.word	0x00000000
        /*0010*/ 	.short	0x000a
        /*0012*/ 	.short	0x0050
        /*0014*/ 	.byte	0x00, 0xf0, 0x11, 0x00


	//----- nvinfo : EIATTR_KPARAM_INFO
	.align		4
.L_13:
        /*0018*/ 	.byte	0x04, 0x17
        /*001a*/ 	.short	(.L_15 - .L_14)
.L_14:
        /*001c*/ 	.word	0x00000000
        /*0020*/ 	.short	0x0009
        /*0022*/ 	.short	0x0048
        /*0024*/ 	.byte	0x00, 0xf4, 0x21, 0x00


	//----- nvinfo : EIATTR_KPARAM_INFO
	.align		4
.L_15:
        /*0028*/ 	.byte	0x04, 0x17
        /*002a*/ 	.short	(.L_17 - .L_16)
.L_16:
        /*002c*/ 	.word	0x00000000
        /*0030*/ 	.short	0x0008
        /*0032*/ 	.short	0x0040
        /*0034*/ 	.byte	0x00, 0xf4, 0x21, 0x00


	//----- nvinfo : EIATTR_KPARAM_INFO
	.align		4
.L_17:
        /*0038*/ 	.byte	0x04, 0x17
        /*003a*/ 	.short	(.L_19 - .L_18)
.L_18:
        /*003c*/ 	.word	0x00000000
        /*0040*/ 	.short	0x0007
        /*0042*/ 	.short	0x0038
        /*0044*/ 	.byte	0x00, 0xf4, 0x21, 0x00


	//----- nvinfo : EIATTR_KPARAM_INFO
	.align		4
.L_19:
        /*0048*/ 	.byte	0x04, 0x17
        /*004a*/ 	.short	(.L_21 - .L_20)
.L_20:
        /*004c*/ 	.word	0x00000000
        /*0050*/ 	.short	0x0006
        /*0052*/ 	.short	0x0030
        /*0054*/ 	.byte	0x00, 0xf4, 0x21, 0x00


	//----- nvinfo : EIATTR_KPARAM_INFO
	.align		4
.L_21:
        /*0058*/ 	.byte	0x04, 0x17
        /*005a*/ 	.short	(.L_23 - .L_22)
.L_22:
        /*005c*/ 	.word	0x00000000
        /*0060*/ 	.short	0x0005
        /*0062*/ 	.short	0x0028
        /*0064*/ 	.byte	0x00, 0xf4, 0x21, 0x00


	//----- nvinfo : EIATTR_KPARAM_INFO
	.align		4
.L_23:
        /*0068*/ 	.byte	0x04, 0x17
        /*006a*/ 	.short	(.L_25 - .L_24)
.L_24:
        /*006c*/ 	.word	0x00000000
        /*0070*/ 	.short	0x0004
        /*0072*/ 	.short	0x0020
        /*0074*/ 	.byte	0x00, 0xf4, 0x21, 0x00


	//----- nvinfo : EIATTR_KPARAM_INFO
	.align		4
.L_25:
        /*0078*/ 	.byte	0x04, 0x17
        /*007a*/ 	.short	(.L_27 - .L_26)
.L_26:
        /*007c*/ 	.word	0x00000000
        /*0080*/ 	.short	0x0003
        /*0082*/ 	.short	0x0018
        /*0084*/ 	.byte	0x00, 0xf4, 0x21, 0x00


	//----- nvinfo : EIATTR_KPARAM_INFO
	.align		4
.L_27:
        /*0088*/ 	.byte	0x04, 0x17
        /*008a*/ 	.short	(.L_29 - .L_28)
.L_28:
        /*008c*/ 	.word	0x00000000
        /*0090*/ 	.short	0x0002
        /*0092*/ 	.short	0x0010
        /*0094*/ 	.byte	0x00, 0xf4, 0x21, 0x00


	//----- nvinfo : EIATTR_KPARAM_INFO
	.align		4
.L_29:
        /*0098*/ 	.byte	0x04, 0x17
        /*009a*/ 	.short	(.L_31 - .L_30)
.L_30:
        /*009c*/ 	.word	0x00000000
        /*00a0*/ 	.short	0x0001
        /*00a2*/ 	.short	0x0008
        /*00a4*/ 	.byte	0x00, 0xf4, 0x21, 0x00


	//----- nvinfo : EIATTR_KPARAM_INFO
	.align		4
.L_31:
        /*00a8*/ 	.byte	0x04, 0x17
        /*00aa*/ 	.short	(.L_33 - .L_32)
.L_32:
        /*00ac*/ 	.word	0x00000000
        /*00b0*/ 	.short	0x0000
        /*00b2*/ 	.short	0x0000
        /*00b4*/ 	.byte	0x00, 0xf4, 0x21, 0x00


	//----- nvinfo : EIATTR_SPARSE_MMA_MASK
	.align		4
.L_33:
        /*00b8*/ 	.byte	0x03, 0x50
        /*00ba*/ 	.short	0x0000


	//----- nvinfo : EIATTR_MAXREG_COUNT
	.align		4
        /*00bc*/ 	.byte	0x03, 0x1b
        /*00be*/ 	.short	0x00ff


	//----- nvinfo : EIATTR_EXIT_INSTR_OFFSETS
	.align		4
        /*00c0*/ 	.byte	0x04, 0x1c
        /*00c2*/ 	.short	(.L_35 - .L_34)


	//   ....[0]....
.L_34:
        /*00c4*/ 	.word	0x00000480


	//   ....[1]....
        /*00c8*/ 	.word	0x000004a0


	//----- nvinfo : EIATTR_REQNTID
	.align		4
.L_35:
        /*00cc*/ 	.byte	0x04, 0x10
        /*00ce*/ 	.short	(.L_37 - .L_36)
.L_36:
        /*00d0*/ 	.word	0x00000080
        /*00d4*/ 	.word	0x00000001
        /*00d8*/ 	.word	0x00000001


	//----- nvinfo : EIATTR_CBANK_PARAM_SIZE
	.align		4
.L_37:
        /*00dc*/ 	.byte	0x03, 0x19
        /*00de*/ 	.short	0x0054


	//----- nvinfo : EIATTR_PARAM_CBANK
	.align		4
        /*00e0*/ 	.byte	0x04, 0x0a
        /*00e2*/ 	.short	(.L_39 - .L_38)
	.align		4
.L_38:
        /*00e4*/ 	.word	index@(.nv.constant0.triton_poi_fused__native_batch_norm_legit_no_training_add_convolution_relu_threshold_backward_3)
        /*00e8*/ 	.short	0x0210
        /*00ea*/ 	.short	0x0054


	//----- nvinfo : EIATTR_SW_WAR
	.align		4
.L_39:
        /*00ec*/ 	.byte	0x04, 0x36
        /*00ee*/ 	.short	(.L_41 - .L_40)
.L_40:
        /*00f0*/ 	.word	0x00000008
.L_41:


//--------------------- .nv.callgraph             --------------------------
	.section	.nv.callgraph,"",@"SHT_CUDA_CALLGRAPH"
	.align	4
	.sectionentsize	8
	.align		4
        /*0000*/ 	.word	0x00000000
	.align		4
        /*0004*/ 	.word	0xffffffff
	.align		4
        /*0008*/ 	.word	0x00000000
	.align		4
        /*000c*/ 	.word	0xfffffffe
	.align		4
        /*0010*/ 	.word	0x00000000
	.align		4
        /*0014*/ 	.word	0xfffffffd
	.align		4
        /*0018*/ 	.word	0x00000000
	.align		4
        /*001c*/ 	.word	0xfffffffc


//--------------------- .nv.constant4             --------------------------
	.section	.nv.constant4,"a",@progbits
	.align	8
	.align		8
.nv.constant4:
        /*0000*/ 	.dword	_$_str
	.align		8
        /*0008*/ 	.dword	_$_str_$_2


//--------------------- .text.triton_poi_fused__native_batch_norm_legit_no_training_add_convolution_relu_threshold_backward_3 --------------------------
	.section	.text.triton_poi_fused__native_batch_norm_legit_no_training_add_convolution_relu_threshold_backward_3,"ax",@progbits
	.align	128
        .global         triton_poi_fused__native_batch_norm_legit_no_training_add_convolution_relu_threshold_backward_3
        .type           triton_poi_fused__native_batch_norm_legit_no_training_add_convolution_relu_threshold_backward_3,@function
        .size           triton_poi_fused__native_batch_norm_legit_no_training_add_convolution_relu_threshold_backward_3,(.L_x_1 - triton_poi_fused__native_batch_norm_legit_no_training_add_convolution_relu_threshold_backward_3)
        .other          triton_poi_fused__native_batch_norm_legit_no_training_add_convolution_relu_threshold_backward_3,@"STO_CUDA_ENTRY STV_DEFAULT"
triton_poi_fused__native_batch_norm_legit_no_training_add_convolution_relu_threshold_backward_3:
.text.triton_poi_fused__native_batch_norm_legit_no_training_add_convolution_relu_threshold_backward_3:
[----:B------:R-:W0:Y:S01]  /*0000*/  LDC R1, c[0x0][0x28] ;  /* 0x00000a00ff017b82 */ /* 0x000e220000000800 */
[----:B------:R-:W1:Y:S01]  /*0010*/  S2R R7, SR_TID.X ;  /* 0x0000000000077919 */ /* 0x000e620000002100 */
[----:B------:R-:W-:-:S06]  /*0020*/  ULDC.64 UR4, c[0x0][0x208] ;  /* 0x0000820000047ab9 */ /* 0x000fcc0000000a00 */
[----:B------:R-:W2:Y:S01]  /*0030*/  LDC.64 R16, c[0x0][0x218] ;  /* 0x00008600ff107b82 */ /* 0x000ea20000000a00 */
[----:B------:R-:W3:Y:S07]  /*0040*/  S2R R0, SR_CTAID.X ;  /* 0x0000000000007919 */ /* 0x000eee0000002500 */
[----:B------:R-:W4:Y:S08]  /*0050*/  LDC.64 R18, c[0x0][0x220] ;  /* 0x00008800ff127b82 */ /* 0x000f300000000a00 */
[----:B------:R-:W5:Y:S08]  /*0060*/  LDC.64 R10, c[0x0][0x230] ;  /* 0x00008c00ff0a7b82 */ /* 0x000f700000000a00 */
[----:B------:R-:W2:Y:S01]  /*0070*/  LDC.64 R8, c[0x0][0x238] ;  /* 0x00008e00ff087b82 */ /* 0x000ea20000000a00 */
[----:B------:R-:W-:Y:S01]  /*0080*/  IMAD.MOV.U32 R6, RZ, RZ, RZ ;  /* 0x000000ffff067224 */ /* 0x000fe200078e00ff */
[----:B------:R-:W-:-:S02]  /*0090*/  CS2R R12, SRZ ;  /* 0x00000000000c7805 */ /* 0x000fc4000001ff00 */
[----:B------:R-:W-:Y:S01]  /*00a0*/  MOV R20, RZ ;  /* 0x000000ff00147202 */ /* 0x000fe20000000f00 */
[----:B------:R-:W-:Y:S01]  /*00b0*/  ULDC.64 UR6, c[0x0][0x250] ;  /* 0x0000940000067ab9 */ /* 0x000fe20000000a00 */
[----:B-1----:R-:W-:Y:S02]  /*00c0*/  LOP3.LUT R7, R7, 0x7f, RZ, 0xc0, !PT ;  /* 0x0000007f07077812 */ /* 0x002fe400078ec0ff */
[----:B---3--:R-:W-:-:S03]  /*00d0*/  SHF.R.S32.HI R2, RZ, 0x18, R0 ;  /* 0x00000018ff027819 */ /* 0x008fc60000011400 */
[----:B------:R-:W-:Y:S01]  /*00e0*/  IMAD R7, R0, 0x80, R7 ;  /* 0x0000008000077824 */ /* 0x000fe200078e0207 */
[----:B------:R-:W-:Y:S02]  /*00f0*/  SGXT R0, R2, 0x1 ;  /* 0x000000010200781a */ /* 0x000fe40000000200 */
[----:B------:R-:W1:Y:S02]  /*0100*/  LDC.64 R2, c[0x0][0x228] ;  /* 0x00008a00ff027b82 */ /* 0x000e640000000a00 */
[----:B------:R-:W-:Y:S02]  /*0110*/  ISETP.GE.AND P0, PT, R7, 0x100, PT ;  /* 0x000001000700780c */ /* 0x000fe40003f06270 */
[----:B------:R-:W-:-:S04]  /*0120*/  LEA.HI R0, R0, R7, RZ, 0x4 ;  /* 0x0000000700007211 */ /* 0x000fc800078f20ff */
[----:B------:R-:W-:-:S04]  /*0130*/  SHF.R.S32.HI R0, RZ, 0x4, R0 ;  /* 0x00000004ff007819 */ /* 0x000fc80000011400 */
[----:B------:R-:W-:-:S04]  /*0140*/  LEA.HI R4, R0, R0, RZ, 0x2 ;  /* 0x0000000000047211 */ /* 0x000fc800078f10ff */
[----:B------:R-:W-:Y:S02]  /*0150*/  LOP3.LUT R15, R4, 0xfffffffc, RZ, 0xc0, !PT ;  /* 0xfffffffc040f7812 */ /* 0x000fe400078ec0ff */
[----:B------:R-:W3:Y:S03]  /*0160*/  LDC.64 R4, c[0x0][0x210] ;  /* 0x00008400ff047b82 */ /* 0x000ee60000000a00 */
[----:B------:R-:W-:Y:S01]  /*0170*/  IMAD.IADD R15, R0, 0x1, -R15 ;  /* 0x00000001000f7824 */ /* 0x000fe200078e0a0f */
[----:B------:R-:W-:-:S03]  /*0180*/  HFMA2.MMA R0, -RZ, RZ, 0, 0 ;  /* 0x00000000ff007435 */ /* 0x000fc600000001ff */
[----:B-1----:R-:W-:-:S07]  /*0190*/  IMAD.WIDE R2, R15, 0x4, R2 ;  /* 0x000000040f027825 */ /* 0x002fce00078e0202 */
[----:B------:R1:W5:Y:S01]  /*01a0*/  @!P0 LDG.E.EL R0, desc[UR4][R2.64] ;  /* 0x0000000402008981 */ /* 0x000362000c2e1900 */
[----:B--2---:R-:W-:-:S04]  /*01b0*/  IMAD.WIDE R16, R15, 0x4, R16 ;  /* 0x000000040f107825 */ /* 0x004fc800078e0210 */
[----:B----4-:R-:W-:Y:S01]  /*01c0*/  IMAD.WIDE R18, R15, 0x4, R18 ;  /* 0x000000040f127825 */ /* 0x010fe200078e0212 */
[----:B------:R-:W2:Y:S03]  /*01d0*/  @!P0 LDG.E.EL R6, desc[UR4][R16.64] ;  /* 0x0000000410068981 */ /* 0x000ea6000c2e1900 */
[----:B---3--:R-:W-:Y:S01]  /*01e0*/  IMAD.WIDE R4, R7, 0x4, R4 ;  /* 0x0000000407047825 */ /* 0x008fe200078e0204 */
[----:B-1----:R-:W1:Y:S01]  /*01f0*/  LDC.64 R2, c[0x0][0x240] ;  /* 0x00009000ff027b82 */ /* 0x002e620000000a00 */
[----:B------:R-:W3:Y:S04]  /*0200*/  @!P0 LDG.E.EL R12, desc[UR4][R18.64] ;  /* 0x00000004120c8981 */ /* 0x000ee8000c2e1900 */
[----:B------:R-:W2:Y:S01]  /*0210*/  @!P0 LDG.E R13, desc[UR4][R4.64] ;  /* 0x00000004040d8981 */ /* 0x000ea2000c1e1900 */
[----:B-----5:R-:W-:-:S04]  /*0220*/  IMAD.WIDE R10, R15, 0x4, R10 ;  /* 0x000000040f0a7825 */ /* 0x020fc800078e020a */
[----:B0-----:R-:W-:Y:S01]  /*0230*/  IMAD.WIDE R14, R15, 0x4, R8 ;  /* 0x000000040f0e7825 */ /* 0x001fe200078e0208 */
[----:B------:R-:W-:-:S04]  /*0240*/  CS2R R8, SRZ ;  /* 0x0000000000087805 */ /* 0x000fc8000001ff00 */
[----:B------:R-:W4:Y:S04]  /*0250*/  @!P0 LDG.E.EL R20, desc[UR4][R14.64] ;  /* 0x000000040e148981 */ /* 0x000f28000c2e1900 */
[----:B------:R0:W4:Y:S01]  /*0260*/  @!P0 LDG.E.EL R9, desc[UR4][R10.64] ;  /* 0x000000040a098981 */ /* 0x000122000c2e1900 */
[----:B-1----:R-:W-:-:S05]  /*0270*/  IMAD.WIDE R2, R7, 0x4, R2 ;  /* 0x0000000407027825 */ /* 0x002fca00078e0202 */
[----:B------:R1:W5:Y:S01]  /*0280*/  @!P0 LDG.E R8, desc[UR4][R2.64] ;  /* 0x0000000402088981 */ /* 0x000362000c1e1900 */
[----:B0-----:R-:W-:Y:S01]  /*0290*/  IMAD.MOV.U32 R11, RZ, RZ, 0x3e800000 ;  /* 0x3e800000ff0b7424 */ /* 0x001fe200078e00ff */
[----:B-1----:R-:W0:Y:S02]  /*02a0*/  LDC.64 R2, c[0x0][0x248] ;  /* 0x00009200ff027b82 */ /* 0x002e240000000a00 */
[----:B0-----:R-:W-:-:S04]  /*02b0*/  IMAD.WIDE R2, R7, 0x4, R2 ;  /* 0x0000000407027825 */ /* 0x001fc800078e0202 */
[----:B------:R-:W-:-:S04]  /*02c0*/  FADD R0, R0, 9.9999997473787516356e-06 ;  /* 0x3727c5ac00007421 */ /* 0x000fc80000000000 */
[----:B------:R-:W0:Y:S02]  /*02d0*/  MUFU.SQRT R16, R0 ;  /* 0x0000000000107308 */ /* 0x000e240000002000 */
[C---:B0-----:R-:W-:Y:S02]  /*02e0*/  FSETP.GT.AND P1, PT, R16.reuse, 8.50705917302346158658e+37, PT ;  /* 0x7e8000001000780b */ /* 0x041fe40003f24000 */
[----:B------:R-:W-:-:S11]  /*02f0*/  FSETP.GEU.AND P2, PT, R16, 1.175494350822287508e-38, PT ;  /* 0x008000001000780b */ /* 0x000fd60003f4e000 */
[----:B------:R-:W-:-:S04]  /*0300*/  @P1 FMUL R16, R16, 0.25 ;  /* 0x3e80000010101820 */ /* 0x000fc80000400000 */
[----:B------:R-:W-:-:S06]  /*0310*/  @!P2 FMUL R16, R16, 16777216 ;  /* 0x4b8000001010a820 */ /* 0x000fcc0000400000 */
[----:B------:R-:W0:Y:S01]  /*0320*/  MUFU.RCP R16, R16 ;  /* 0x0000001000107308 */ /* 0x000e220000001000 */
[----:B------:R-:W-:Y:S01]  /*0330*/  FSEL R11, R11, 1, P1 ;  /* 0x3f8000000b0b7808 */ /* 0x000fe20000800000 */
[----:B--2---:R-:W-:-:S04]  /*0340*/  FADD R15, R6, R13 ;  /* 0x0000000d060f7221 */ /* 0x004fc80000000000 */
[----:B------:R-:W-:Y:S01]  /*0350*/  @!P2 FMUL R11, R11, 16777216 ;  /* 0x4b8000000b0ba820 */ /* 0x000fe20000400000 */
[----:B---3--:R-:W-:-:S03]  /*0360*/  FADD R12, R15, -R12 ;  /* 0x8000000c0f0c7221 */ /* 0x008fc60000000000 */
[----:B0-----:R-:W-:-:S04]  /*0370*/  FMUL R11, R16, R11 ;  /* 0x0000000b100b7220 */ /* 0x001fc80000400000 */
[----:B------:R-:W-:Y:S02]  /*0380*/  FMUL R11, R12, R11 ;  /* 0x0000000b0c0b7220 */ /* 0x000fe40000400000 */
[----:B------:R-:W0:Y:S02]  /*0390*/  LDC.64 R12, c[0x0][0x258] ;  /* 0x00009600ff0c7b82 */ /* 0x000e240000000a00 */
[----:B----4-:R-:W-:-:S05]  /*03a0*/  FFMA R9, R11, R9, R20 ;  /* 0x000000090b097223 */ /* 0x010fca0000000014 */
[----:B------:R-:W-:-:S04]  /*03b0*/  FSETP.GEU.AND P1, PT, R9, RZ, PT ;  /* 0x000000ff0900720b */ /* 0x000fc80003f2e000 */
[----:B------:R-:W-:-:S04]  /*03c0*/  FSEL R9, R9, RZ, P1 ;  /* 0x000000ff09097208 */ /* 0x000fc80000800000 */
[C---:B-----5:R-:W-:Y:S01]  /*03d0*/  FSETP.GEU.AND P1, PT, R9.reuse, -R8, PT ;  /* 0x800000080900720b */ /* 0x060fe20003f2e000 */
[----:B------:R-:W-:-:S05]  /*03e0*/  FADD R0, R9, R8 ;  /* 0x0000000809007221 */ /* 0x000fca0000000000 */
[----:B------:R-:W-:Y:S02]  /*03f0*/  FSEL R9, R0, RZ, P1 ;  /* 0x000000ff00097208 */ /* 0x000fe40000800000 */
[----:B------:R-:W-:Y:S02]  /*0400*/  IADD3 R10, P1, R7, UR6, RZ ;  /* 0x00000006070a7c10 */ /* 0x000fe4000ff3e0ff */
[----:B------:R-:W-:Y:S02]  /*0410*/  FSETP.GTU.AND P2, PT, R9, RZ, PT ;  /* 0x000000ff0900720b */ /* 0x000fe40003f4c000 */
[C---:B------:R-:W-:Y:S02]  /*0420*/  LEA.HI.X.SX32 R11, R7.reuse, UR7, 0x1, P1 ;  /* 0x00000007070b7c11 */ /* 0x040fe400088f0eff */
[----:B------:R-:W-:Y:S01]  /*0430*/  SEL R17, RZ, 0x1, P2 ;  /* 0x00000001ff117807 */ /* 0x000fe20001000000 */
[----:B------:R1:W-:Y:S04]  /*0440*/  @!P0 STG.E desc[UR4][R4.64], R15 ;  /* 0x0000000f04008986 */ /* 0x0003e8000c101904 */
[----:B------:R1:W-:Y:S01]  /*0450*/  @!P0 STG.E desc[UR4][R2.64], R9 ;  /* 0x0000000902008986 */ /* 0x0003e2000c101904 */
[----:B0-----:R-:W-:-:S03]  /*0460*/  IMAD.WIDE R6, R7, 0x4, R12 ;  /* 0x0000000407067825 */ /* 0x001fc600078e020c */
[----:B------:R1:W-:Y:S01]  /*0470*/  @!P0 STG.E.U8 desc[UR4][R10.64], R17 ;  /* 0x000000110a008986 */ /* 0x0003e2000c101104 */
[----:B------:R-:W-:Y:S05]  /*0480*/  @P0 EXIT ;  /* 0x000000000000094d */ /* 0x000fea0003800000 */
[----:B------:R-:W-:Y:S01]  /*0490*/  STG.E desc[UR4][R6.64], R8 ;  /* 0x0000000806007986 */ /* 0x000fe2000c101904 */
[----:B------:R-:W-:Y:S05]  /*04a0*/  EXIT ;  /* 0x000000000000794d */ /* 0x000fea0003800000 */
.L_x_0:
[----:B------:R-:W-:-:S00]  /*04b0*/  BRA `(.L_x_0) ;  /* 0xfffffffc00fc7947 */ /* 0x000fc0000383ffff */
[----:B------:R-:W-:-:S00]  /*04c0*/  NOP ;  /* 0x0000000000007918 */ /* 0x000fc00000000000 */
        /* <DEDUP_REMOVED lines=11> */
.L_x_1:


//--------------------- .nv.global.init           --------------------------
	.section	.nv.global.init,"aw",@progbits
.nv.global.init:
	.type		_$_str,@object
	.size		_$_str,(_$_str_$_2 - _$_str)
_$_str:
        /*0000*/ 	.byte	0x5f, 0x5f, 0x43, 0x55, 0x44, 0x41, 0x5f, 0x46, 0x54, 0x5a, 0x00
	.type		_$_str_$_2,@object
	.size		_$_str_$_2,(.L_1 - _$_str_$_2)
_$_str_$_2:
        /*000b*/ 	.byte	0x5f, 0x5f, 0x43, 0x55, 0x44, 0x41, 0x5f, 0x50, 0x52, 0x45, 0x43, 0x5f, 0x53, 0x51, 0x52, 0x54
        /*001b*/ 	.byte	0x00
.L_1:


//--------------------- .nv.constant0.triton_poi_fused__native_batch_norm_legit_no_training_add_convolution_relu_threshold_backward_3 --------------------------
	.section	.nv.constant0.triton_poi_fused__native_batch_norm_legit_no_training_add_convolution_relu_threshold_backward_3,"a",@progbits
	.sectionflags	@""
	.align	4
.nv.constant0.triton_poi_fused__native_batch_norm_legit_no_training_add_convolution_relu_threshold_backward_3:
	.zero		612
